//
// Generated by NVIDIA NVVM Compiler
//
// Compiler Build ID: CL-36424714
// Cuda compilation tools, release 13.0, V13.0.88
// Based on NVVM 20.0.0
//

.version 9.0
.target sm_100
.address_size 64

	// .globl	_Z12matmul_tiledPKfS0_Pfiii
// _ZZ12matmul_tiledPKfS0_PfiiiE2As has been demoted
// _ZZ12matmul_tiledPKfS0_PfiiiE2Bs has been demoted

.visible .entry _Z12matmul_tiledPKfS0_Pfiii(
	.param .u64 .ptr .align 1 _Z12matmul_tiledPKfS0_Pfiii_param_0,
	.param .u64 .ptr .align 1 _Z12matmul_tiledPKfS0_Pfiii_param_1,
	.param .u64 .ptr .align 1 _Z12matmul_tiledPKfS0_Pfiii_param_2,
	.param .u32 _Z12matmul_tiledPKfS0_Pfiii_param_3,
	.param .u32 _Z12matmul_tiledPKfS0_Pfiii_param_4,
	.param .u32 _Z12matmul_tiledPKfS0_Pfiii_param_5
)
{
	.reg .pred 	%p<12>;
	.reg .b32 	%r<42>;
	.reg .b32 	%f<111>;
	.reg .b64 	%rd<16>;
	// demoted variable
	.shared .align 4 .b8 _ZZ12matmul_tiledPKfS0_PfiiiE2As[4096];
	// demoted variable
	.shared .align 4 .b8 _ZZ12matmul_tiledPKfS0_PfiiiE2Bs[4096];
	ld.param.u64 	%rd3, [_Z12matmul_tiledPKfS0_Pfiii_param_0];
	ld.param.u64 	%rd4, [_Z12matmul_tiledPKfS0_Pfiii_param_1];
	ld.param.u64 	%rd5, [_Z12matmul_tiledPKfS0_Pfiii_param_2];
	ld.param.u32 	%r25, [_Z12matmul_tiledPKfS0_Pfiii_param_3];
	ld.param.u32 	%r26, [_Z12matmul_tiledPKfS0_Pfiii_param_4];
	ld.param.u32 	%r27, [_Z12matmul_tiledPKfS0_Pfiii_param_5];
	mov.u32 	%r28, %ctaid.y;
	shl.b32 	%r29, %r28, 5;
	mov.u32 	%r39, %tid.y;
	add.s32 	%r2, %r29, %r39;
	mov.u32 	%r30, %ctaid.x;
	shl.b32 	%r3, %r30, 5;
	mov.u32 	%r37, %tid.x;
	add.s32 	%r5, %r3, %r37;
	cvt.s64.s32 	%rd6, %r27;
	add.s64 	%rd7, %rd6, 31;
	shr.u64 	%rd8, %rd7, 5;
	cvt.u32.u64 	%r6, %rd8;
	setp.lt.s32 	%p1, %r6, 1;
	mov.f32 	%f110, 0f00000000;
	@%p1 bra 	$L__BB0_7;
	shl.b32 	%r31, %r39, 7;
	mov.u32 	%r32, _ZZ12matmul_tiledPKfS0_PfiiiE2As;
	add.s32 	%r7, %r32, %r31;
	shl.b32 	%r33, %r37, 2;
	add.s32 	%r8, %r7, %r33;
	mov.u32 	%r34, _ZZ12matmul_tiledPKfS0_PfiiiE2Bs;
	add.s32 	%r10, %r34, %r33;
	add.s32 	%r9, %r10, %r31;
	neg.s32 	%r41, %r6;
	mad.lo.s32 	%r35, %r39, %r26, %r37;
	add.s32 	%r40, %r35, %r3;
	shl.b32 	%r13, %r26, 5;
	mad.lo.s32 	%r38, %r27, %r2, %r37;
	cvta.to.global.u64 	%rd1, %rd3;
	cvta.to.global.u64 	%rd2, %rd4;
	mov.f32 	%f110, 0f00000000;
$L__BB0_2:
	setp.ge.s32 	%p2, %r2, %r25;
	setp.ge.s32 	%p3, %r37, %r27;
	mov.f32 	%f108, 0f00000000;
	or.pred  	%p4, %p2, %p3;
	@%p4 bra 	$L__BB0_4;
	mul.wide.s32 	%rd9, %r38, 4;
	add.s64 	%rd10, %rd1, %rd9;
	ld.global.nc.f32 	%f108, [%rd10];
$L__BB0_4:
	setp.ge.s32 	%p5, %r5, %r26;
	st.shared.f32 	[%r8], %f108;
	setp.ge.s32 	%p6, %r39, %r27;
	mov.f32 	%f109, 0f00000000;
	or.pred  	%p7, %p5, %p6;
	@%p7 bra 	$L__BB0_6;
	mul.wide.s32 	%rd11, %r40, 4;
	add.s64 	%rd12, %rd2, %rd11;
	ld.global.nc.f32 	%f109, [%rd12];
$L__BB0_6:
	st.shared.f32 	[%r9], %f109;
	bar.sync 	0;
	ld.shared.f32 	%f12, [%r7];
	ld.shared.f32 	%f13, [%r10];
	fma.rn.f32 	%f14, %f12, %f13, %f110;
	ld.shared.f32 	%f15, [%r7+4];
	ld.shared.f32 	%f16, [%r10+128];
	fma.rn.f32 	%f17, %f15, %f16, %f14;
	ld.shared.f32 	%f18, [%r7+8];
	ld.shared.f32 	%f19, [%r10+256];
	fma.rn.f32 	%f20, %f18, %f19, %f17;
	ld.shared.f32 	%f21, [%r7+12];
	ld.shared.f32 	%f22, [%r10+384];
	fma.rn.f32 	%f23, %f21, %f22, %f20;
	ld.shared.f32 	%f24, [%r7+16];
	ld.shared.f32 	%f25, [%r10+512];
	fma.rn.f32 	%f26, %f24, %f25, %f23;
	ld.shared.f32 	%f27, [%r7+20];
	ld.shared.f32 	%f28, [%r10+640];
	fma.rn.f32 	%f29, %f27, %f28, %f26;
	ld.shared.f32 	%f30, [%r7+24];
	ld.shared.f32 	%f31, [%r10+768];
	fma.rn.f32 	%f32, %f30, %f31, %f29;
	ld.shared.f32 	%f33, [%r7+28];
	ld.shared.f32 	%f34, [%r10+896];
	fma.rn.f32 	%f35, %f33, %f34, %f32;
	ld.shared.f32 	%f36, [%r7+32];
	ld.shared.f32 	%f37, [%r10+1024];
	fma.rn.f32 	%f38, %f36, %f37, %f35;
	ld.shared.f32 	%f39, [%r7+36];
	ld.shared.f32 	%f40, [%r10+1152];
	fma.rn.f32 	%f41, %f39, %f40, %f38;
	ld.shared.f32 	%f42, [%r7+40];
	ld.shared.f32 	%f43, [%r10+1280];
	fma.rn.f32 	%f44, %f42, %f43, %f41;
	ld.shared.f32 	%f45, [%r7+44];
	ld.shared.f32 	%f46, [%r10+1408];
	fma.rn.f32 	%f47, %f45, %f46, %f44;
	ld.shared.f32 	%f48, [%r7+48];
	ld.shared.f32 	%f49, [%r10+1536];
	fma.rn.f32 	%f50, %f48, %f49, %f47;
	ld.shared.f32 	%f51, [%r7+52];
	ld.shared.f32 	%f52, [%r10+1664];
	fma.rn.f32 	%f53, %f51, %f52, %f50;
	ld.shared.f32 	%f54, [%r7+56];
	ld.shared.f32 	%f55, [%r10+1792];
	fma.rn.f32 	%f56, %f54, %f55, %f53;
	ld.shared.f32 	%f57, [%r7+60];
	ld.shared.f32 	%f58, [%r10+1920];
	fma.rn.f32 	%f59, %f57, %f58, %f56;
	ld.shared.f32 	%f60, [%r7+64];
	ld.shared.f32 	%f61, [%r10+2048];
	fma.rn.f32 	%f62, %f60, %f61, %f59;
	ld.shared.f32 	%f63, [%r7+68];
	ld.shared.f32 	%f64, [%r10+2176];
	fma.rn.f32 	%f65, %f63, %f64, %f62;
	ld.shared.f32 	%f66, [%r7+72];
	ld.shared.f32 	%f67, [%r10+2304];
	fma.rn.f32 	%f68, %f66, %f67, %f65;
	ld.shared.f32 	%f69, [%r7+76];
	ld.shared.f32 	%f70, [%r10+2432];
	fma.rn.f32 	%f71, %f69, %f70, %f68;
	ld.shared.f32 	%f72, [%r7+80];
	ld.shared.f32 	%f73, [%r10+2560];
	fma.rn.f32 	%f74, %f72, %f73, %f71;
	ld.shared.f32 	%f75, [%r7+84];
	ld.shared.f32 	%f76, [%r10+2688];
	fma.rn.f32 	%f77, %f75, %f76, %f74;
	ld.shared.f32 	%f78, [%r7+88];
	ld.shared.f32 	%f79, [%r10+2816];
	fma.rn.f32 	%f80, %f78, %f79, %f77;
	ld.shared.f32 	%f81, [%r7+92];
	ld.shared.f32 	%f82, [%r10+2944];
	fma.rn.f32 	%f83, %f81, %f82, %f80;
	ld.shared.f32 	%f84, [%r7+96];
	ld.shared.f32 	%f85, [%r10+3072];
	fma.rn.f32 	%f86, %f84, %f85, %f83;
	ld.shared.f32 	%f87, [%r7+100];
	ld.shared.f32 	%f88, [%r10+3200];
	fma.rn.f32 	%f89, %f87, %f88, %f86;
	ld.shared.f32 	%f90, [%r7+104];
	ld.shared.f32 	%f91, [%r10+3328];
	fma.rn.f32 	%f92, %f90, %f91, %f89;
	ld.shared.f32 	%f93, [%r7+108];
	ld.shared.f32 	%f94, [%r10+3456];
	fma.rn.f32 	%f95, %f93, %f94, %f92;
	ld.shared.f32 	%f96, [%r7+112];
	ld.shared.f32 	%f97, [%r10+3584];
	fma.rn.f32 	%f98, %f96, %f97, %f95;
	ld.shared.f32 	%f99, [%r7+116];
	ld.shared.f32 	%f100, [%r10+3712];
	fma.rn.f32 	%f101, %f99, %f100, %f98;
	ld.shared.f32 	%f102, [%r7+120];
	ld.shared.f32 	%f103, [%r10+3840];
	fma.rn.f32 	%f104, %f102, %f103, %f101;
	ld.shared.f32 	%f105, [%r7+124];
	ld.shared.f32 	%f106, [%r10+3968];
	fma.rn.f32 	%f110, %f105, %f106, %f104;
	bar.sync 	0;
	add.s32 	%r41, %r41, 1;
	setp.ne.s32 	%p8, %r41, 0;
	add.s32 	%r40, %r40, %r13;
	add.s32 	%r39, %r39, 32;
	add.s32 	%r38, %r38, 32;
	add.s32 	%r37, %r37, 32;
	@%p8 bra 	$L__BB0_2;
$L__BB0_7:
	setp.ge.s32 	%p9, %r2, %r25;
	setp.ge.s32 	%p10, %r5, %r26;
	or.pred  	%p11, %p9, %p10;
	@%p11 bra 	$L__BB0_9;
	mad.lo.s32 	%r36, %r26, %r2, %r5;
	cvta.to.global.u64 	%rd13, %rd5;
	mul.wide.s32 	%rd14, %r36, 4;
	add.s64 	%rd15, %rd13, %rd14;
	st.global.f32 	[%rd15], %f110;
$L__BB0_9:
	ret;

}


// ===== COMPILED SASS (sm_100) =====

	.target	sm_100

	.elftype	@"ET_EXEC"


//--------------------- .note.nv.tkinfo           --------------------------
	.section	.note.nv.tkinfo,"",@"SHT_NOTE"
	.sectionflags	@"SHF_NOTE_NV_TKINFO"
	.tkinfo
        /*0018*/ 	.word	0x00000002
        /*0030*/ 	.string	""
        /*0030*/ 	.string	"ptxas"
        /*0030*/ 	.string	"Cuda compilation tools, release 13.0, V13.0.88"
        /*0030*/ 	.string	"Build cuda_13.0.r13.0/compiler.36424714_0"
        /*0030*/ 	.string	"-arch sm_100 -m 64 "



//--------------------- .note.nv.cuinfo           --------------------------
	.section	.note.nv.cuinfo,"",@"SHT_NOTE"
	.sectionflags	@"SHF_NOTE_NV_CUINFO"
        /*0018*/ 	.short	0x0002
        /*001a*/ 	.short	0x0064
        /*001c*/ 	.short	0x0082
	.zero		2


//--------------------- .nv.info                  --------------------------
	.section	.nv.info,"",@"SHT_CUDA_INFO"
	.align	4


	//----- nvinfo : EIATTR_REGCOUNT
	.align		4
        /*0000*/ 	.byte	0x04, 0x2f
        /*0002*/ 	.short	(.L_1 - .L_0)
	.align		4
.L_0:
        /*0004*/ 	.word	index@(_Z12matmul_tiledPKfS0_Pfiii)
        /*0008*/ 	.word	0x00000020


	//----- nvinfo : EIATTR_FRAME_SIZE
	.align		4
.L_1:
        /*000c*/ 	.byte	0x04, 0x11
        /*000e*/ 	.short	(.L_3 - .L_2)
	.align		4
.L_2:
        /*0010*/ 	.word	index@(_Z12matmul_tiledPKfS0_Pfiii)
        /*0014*/ 	.word	0x00000000


	//----- nvinfo : EIATTR_MIN_STACK_SIZE
	.align		4
.L_3:
        /*0018*/ 	.byte	0x04, 0x12
        /*001a*/ 	.short	(.L_5 - .L_4)
	.align		4
.L_4:
        /*001c*/ 	.word	index@(_Z12matmul_tiledPKfS0_Pfiii)
        /*0020*/ 	.word	0x00000000
.L_5:


//--------------------- .nv.compat                --------------------------
	.section	.nv.compat,"",@"SHT_CUDA_COMPAT_INFO"
	.align	4
        /*0000*/ 	.byte	0x02, 0x09, 0x00, 0x00, 0x02, 0x02, 0x01, 0x00, 0x02, 0x05, 0x05, 0x00, 0x03, 0x07, 0x01, 0x01
        /*0010*/ 	.byte	0x02, 0x03, 0x00, 0x00, 0x02, 0x06, 0x01, 0x00, 0x04, 0x0b, 0x08, 0x00, 0x09, 0x00, 0x00, 0x00
        /*0020*/ 	.byte	0x00, 0x00, 0x00, 0x00


//--------------------- .nv.info._Z12matmul_tiledPKfS0_Pfiii --------------------------
	.section	.nv.info._Z12matmul_tiledPKfS0_Pfiii,"",@"SHT_CUDA_INFO"
	.sectionflags	@""
	.align	4


	//----- nvinfo : EIATTR_CUDA_API_VERSION
	.align		4
        /*0000*/ 	.byte	0x04, 0x37
        /*0002*/ 	.short	(.L_7 - .L_6)
.L_6:
        /*0004*/ 	.word	0x00000082


	//----- nvinfo : EIATTR_KPARAM_INFO
	.align		4
.L_7:
        /*0008*/ 	.byte	0x04, 0x17
        /*000a*/ 	.short	(.L_9 - .L_8)
.L_8:
        /*000c*/ 	.word	0x00000000
        /*0010*/ 	.short	0x0005
        /*0012*/ 	.short	0x0020
        /*0014*/ 	.byte	0x00, 0xf0, 0x11, 0x00


	//----- nvinfo : EIATTR_KPARAM_INFO
	.align		4
.L_9:
        /*0018*/ 	.byte	0x04, 0x17
        /*001a*/ 	.short	(.L_11 - .L_10)
.L_10:
        /*001c*/ 	.word	0x00000000
        /*0020*/ 	.short	0x0004
        /*0022*/ 	.short	0x001c
        /*0024*/ 	.byte	0x00, 0xf0, 0x11, 0x00


	//----- nvinfo : EIATTR_KPARAM_INFO
	.align		4
.L_11:
        /*0028*/ 	.byte	0x04, 0x17
        /*002a*/ 	.short	(.L_13 - .L_12)
.L_12:
        /*002c*/ 	.word	0x00000000
        /*0030*/ 	.short	0x0003
        /*0032*/ 	.short	0x0018
        /*0034*/ 	.byte	0x00, 0xf0, 0x11, 0x00


	//----- nvinfo : EIATTR_KPARAM_INFO
	.align		4
.L_13:
        /*0038*/ 	.byte	0x04, 0x17
        /*003a*/ 	.short	(.L_15 - .L_14)
.L_14:
        /*003c*/ 	.word	0x00000000
        /*0040*/ 	.short	0x0002
        /*0042*/ 	.short	0x0010
        /*0044*/ 	.byte	0x00, 0xf5, 0x21, 0x00


	//----- nvinfo : EIATTR_KPARAM_INFO
	.align		4
.L_15:
        /*0048*/ 	.byte	0x04, 0x17
        /*004a*/ 	.short	(.L_17 - .L_16)
.L_16:
        /*004c*/ 	.word	0x00000000
        /*0050*/ 	.short	0x0001
        /*0052*/ 	.short	0x0008
        /*0054*/ 	.byte	0x00, 0xf5, 0x21, 0x00


	//----- nvinfo : EIATTR_KPARAM_INFO
	.align		4
.L_17:
        /*0058*/ 	.byte	0x04, 0x17
        /*005a*/ 	.short	(.L_19 - .L_18)
.L_18:
        /*005c*/ 	.word	0x00000000
        /*0060*/ 	.short	0x0000
        /*0062*/ 	.short	0x0000
        /*0064*/ 	.byte	0x00, 0xf5, 0x21, 0x00


	//----- nvinfo : EIATTR_SPARSE_MMA_MASK
	.align		4
.L_19:
        /*0068*/ 	.byte	0x03, 0x50
        /*006a*/ 	.short	0x0000


	//----- nvinfo : EIATTR_MAXREG_COUNT
	.align		4
        /*006c*/ 	.byte	0x03, 0x1b
        /*006e*/ 	.short	0x00ff


	//----- nvinfo : EIATTR_NUM_BARRIERS
	.align		4
        /*0070*/ 	.byte	0x02, 0x4c
        /*0072*/ 	.byte	0x01
	.zero		1


	//----- nvinfo : EIATTR_MERCURY_ISA_VERSION
	.align		4
        /*0074*/ 	.byte	0x03, 0x5f
        /*0076*/ 	.short	0x0101


	//----- nvinfo : EIATTR_VRC_CTA_INIT_COUNT
	.align		4
        /*0078*/ 	.byte	0x02, 0x4a
	.zero		1
	.zero		1


	//----- nvinfo : EIATTR_EXIT_INSTR_OFFSETS
	.align		4
        /*007c*/ 	.byte	0x04, 0x1c
        /*007e*/ 	.short	(.L_21 - .L_20)


	//   ....[0]....
.L_20:
        /*0080*/ 	.word	0x00000830


	//   ....[1]....
        /*0084*/ 	.word	0x00000880


	//----- nvinfo : EIATTR_CBANK_PARAM_SIZE
	.align		4
.L_21:
        /*0088*/ 	.byte	0x03, 0x19
        /*008a*/ 	.short	0x0024


	//----- nvinfo : EIATTR_PARAM_CBANK
	.align		4
        /*008c*/ 	.byte	0x04, 0x0a
        /*008e*/ 	.short	(.L_23 - .L_22)
	.align		4
.L_22:
        /*0090*/ 	.word	index@(.nv.constant0._Z12matmul_tiledPKfS0_Pfiii)
        /*0094*/ 	.short	0x0380
        /*0096*/ 	.short	0x0024


	//----- nvinfo : EIATTR_SW_WAR
	.align		4
.L_23:
        /*0098*/ 	.byte	0x04, 0x36
        /*009a*/ 	.short	(.L_25 - .L_24)
.L_24:
        /*009c*/ 	.word	0x00000008
.L_25:


//--------------------- .nv.callgraph             --------------------------
	.section	.nv.callgraph,"",@"SHT_CUDA_CALLGRAPH"
	.align	4
	.sectionentsize	8
	.align		4
        /*0000*/ 	.word	0x00000000
	.align		4
        /*0004*/ 	.word	0xffffffff
	.align		4
        /*0008*/ 	.word	0x00000000
	.align		4
        /*000c*/ 	.word	0xfffffffe
	.align		4
        /*0010*/ 	.word	0x00000000
	.align		4
        /*0014*/ 	.word	0xfffffffd
	.align		4
        /*0018*/ 	.word	0x00000000
	.align		4
        /*001c*/ 	.word	0xfffffffc


//--------------------- .text._Z12matmul_tiledPKfS0_Pfiii --------------------------
	.section	.text._Z12matmul_tiledPKfS0_Pfiii,"ax",@progbits
	.align	128
        .global         _Z12matmul_tiledPKfS0_Pfiii
        .type           _Z12matmul_tiledPKfS0_Pfiii,@function
        .size           _Z12matmul_tiledPKfS0_Pfiii,(.L_x_3 - _Z12matmul_tiledPKfS0_Pfiii)
        .other          _Z12matmul_tiledPKfS0_Pfiii,@"STO_CUDA_ENTRY STV_DEFAULT"
_Z12matmul_tiledPKfS0_Pfiii:
.text._Z12matmul_tiledPKfS0_Pfiii:
[----:B------:R-:W-:Y:S01]  /*0000*/  LDC R1, c[0x0][0x37c] ;  /* 0x0000df00ff017b82 */ /* 0x000fe20000000800 */
[----:B------:R-:W0:Y:S01]  /*0010*/  LDCU UR10, c[0x0][0x3a0] ;  /* 0x00007400ff0a77ac */ /* 0x000e220008000800 */
[----:B------:R-:W1:Y:S01]  /*0020*/  S2R R18, SR_CTAID.Y ;  /* 0x0000000000127919 */ /* 0x000e620000002600 */
[----:B------:R-:W-:Y:S01]  /*0030*/  HFMA2 R21, -RZ, RZ, 0, 0 ;  /* 0x00000000ff157431 */ /* 0x000fe200000001ff */
[----:B------:R-:W2:Y:S01]  /*0040*/  LDCU.64 UR8, c[0x0][0x358] ;  /* 0x00006b00ff0877ac */ /* 0x000ea20008000a00 */
[----:B------:R-:W1:Y:S01]  /*0050*/  S2R R17, SR_TID.Y ;  /* 0x0000000000117919 */ /* 0x000e620000002200 */
[----:B------:R-:W3:Y:S01]  /*0060*/  S2R R2, SR_CTAID.X ;  /* 0x0000000000027919 */ /* 0x000ee20000002500 */
[----:B------:R-:W3:Y:S01]  /*0070*/  S2R R16, SR_TID.X ;  /* 0x0000000000107919 */ /* 0x000ee20000002100 */
[----:B0-----:R-:W-:-:S04]  /*0080*/  UIADD3 UR7, UP0, UPT, UR10, 0x1f, URZ ;  /* 0x0000001f0a077890 */ /* 0x001fc8000ff1e0ff */
[----:B------:R-:W-:-:S04]  /*0090*/  ULEA.HI.X.SX32 UR4, UR10, URZ, 0x1, UP0 ;  /* 0x000000ff0a047291 */ /* 0x000fc800080f0eff */
[----:B------:R-:W-:-:S04]  /*00a0*/  USHF.R.U64 UR7, UR7, 0x5, UR4 ;  /* 0x0000000507077899 */ /* 0x000fc80008001204 */
[----:B------:R-:W-:Y:S01]  /*00b0*/  UISETP.GE.AND UP0, UPT, UR7, 0x1, UPT ;  /* 0x000000010700788c */ /* 0x000fe2000bf06270 */
[----:B-1----:R-:W-:Y:S02]  /*00c0*/  LEA R18, R18, R17, 0x5 ;  /* 0x0000001112127211 */ /* 0x002fe400078e28ff */
[----:B---3--:R-:W-:-:S06]  /*00d0*/  LEA R19, R2, R16, 0x5 ;  /* 0x0000001002137211 */ /* 0x008fcc00078e28ff */
[----:B--2---:R-:W-:Y:S05]  /*00e0*/  BRA.U !UP0, `(.L_x_0) ;  /* 0x0000000508c47547 */ /* 0x004fea000b800000 */
[----:B------:R-:W0:Y:S01]  /*00f0*/  S2UR UR6, SR_CgaCtaId ;  /* 0x00000000000679c3 */ /* 0x000e220000008800 */
[----:B------:R-:W1:Y:S01]  /*0100*/  LDCU UR11, c[0x0][0x39c] ;  /* 0x00007380ff0b77ac */ /* 0x000e620008000800 */
[----:B------:R-:W-:Y:S01]  /*0110*/  MOV R21, RZ ;  /* 0x000000ff00157202 */ /* 0x000fe20000000f00 */
[--C-:B------:R-:W-:Y:S01]  /*0120*/  IMAD R6, R18, UR10, R16.reuse ;  /* 0x0000000a12067c24 */ /* 0x100fe2000f8e0210 */
[----:B------:R-:W-:Y:S01]  /*0130*/  UMOV UR4, 0x400 ;  /* 0x0000040000047882 */ /* 0x000fe20000000000 */
[----:B------:R-:W2:Y:S03]  /*0140*/  LDCU UR13, c[0x0][0x3a0] ;  /* 0x00007400ff0d77ac */ /* 0x000ea60008000800 */
[----:B------:R-:W3:Y:S01]  /*0150*/  LDC R0, c[0x0][0x39c] ;  /* 0x0000e700ff007b82 */ /* 0x000ee20000000800 */
[----:B------:R-:W-:Y:S01]  /*0160*/  UIADD3 UR5, UPT, UPT, UR4, 0x1000, URZ ;  /* 0x0000100004057890 */ /* 0x000fe2000fffe0ff */
[----:B------:R-:W4:Y:S01]  /*0170*/  LDCU UR12, c[0x0][0x398] ;  /* 0x00007300ff0c77ac */ /* 0x000f220008000800 */
[----:B-1----:R-:W-:Y:S01]  /*0180*/  IMAD R7, R17, UR11, R16 ;  /* 0x0000000b11077c24 */ /* 0x002fe2000f8e0210 */
[----:B0-----:R-:W-:-:S04]  /*0190*/  ULEA UR4, UR6, UR4, 0x18 ;  /* 0x0000000406047291 */ /* 0x001fc8000f8ec0ff */
[----:B------:R-:W-:Y:S01]  /*01a0*/  LEA R7, R2, R7, 0x5 ;  /* 0x0000000702077211 */ /* 0x000fe200078e28ff */
[----:B------:R-:W-:Y:S02]  /*01b0*/  ULEA UR5, UR6, UR5, 0x18 ;  /* 0x0000000506057291 */ /* 0x000fe4000f8ec0ff */
[----:B------:R-:W-:Y:S01]  /*01c0*/  UIADD3 UR6, UPT, UPT, -UR7, URZ, URZ ;  /* 0x000000ff07067290 */ /* 0x000fe2000fffe1ff */
[----:B------:R-:W-:-:S03]  /*01d0*/  LEA R5, R17, UR4, 0x7 ;  /* 0x0000000411057c11 */ /* 0x000fc6000f8e38ff */
[C---:B------:R-:W-:Y:S02]  /*01e0*/  LEA R3, R16.reuse, UR5, 0x2 ;  /* 0x0000000510037c11 */ /* 0x040fe4000f8e10ff */
[----:B------:R-:W-:Y:S02]  /*01f0*/  LEA R4, R16, R5, 0x2 ;  /* 0x0000000510047211 */ /* 0x000fe400078e10ff */
[----:B--2-4-:R-:W-:-:S07]  /*0200*/  LEA R2, R17, R3, 0x7 ;  /* 0x0000000311027211 */ /* 0x014fce00078e38ff */
.L_x_1:
[----:B------:R-:W-:Y:S01]  /*0210*/  ISETP.GE.AND P1, PT, R16, UR13, PT ;  /* 0x0000000d10007c0c */ /* 0x000fe2000bf26270 */
[----:B------:R-:W-:Y:S01]  /*0220*/  HFMA2 R24, -RZ, RZ, 0, 0 ;  /* 0x00000000ff187431 */ /* 0x000fe200000001ff */
[----:B------:R-:W-:Y:S02]  /*0230*/  ISETP.GE.AND P0, PT, R17, UR13, PT ;  /* 0x0000000d11007c0c */ /* 0x000fe4000bf06270 */
[----:B------:R-:W-:Y:S02]  /*0240*/  ISETP.GE.OR P1, PT, R18, UR12, P1 ;  /* 0x0000000c12007c0c */ /* 0x000fe40008f26670 */
[----:B---3--:R-:W-:Y:S02]  /*0250*/  ISETP.GE.OR P0, PT, R19, R0, P0 ;  /* 0x000000001300720c */ /* 0x008fe40000706670 */
[----:B------:R-:W-:-:S09]  /*0260*/  MOV R29, RZ ;  /* 0x000000ff001d7202 */ /* 0x000fd20000000f00 */
[----:B------:R-:W0:Y:S08]  /*0270*/  @!P1 LDC.64 R10, c[0x0][0x380] ;  /* 0x0000e000ff0a9b82 */ /* 0x000e300000000a00 */
[----:B------:R-:W1:Y:S01]  /*0280*/  @!P0 LDC.64 R8, c[0x0][0x388] ;  /* 0x0000e200ff088b82 */ /* 0x000e620000000a00 */
[----:B0-----:R-:W-:-:S05]  /*0290*/  @!P1 IMAD.WIDE R10, R6, 0x4, R10 ;  /* 0x00000004060a9825 */ /* 0x001fca00078e020a */
[----:B------:R-:W2:Y:S01]  /*02a0*/  @!P1 LDG.E.CONSTANT R29, desc[UR8][R10.64] ;  /* 0x000000080a1d9981 */ /* 0x000ea2000c1e9900 */
[----:B-1----:R-:W-:-:S05]  /*02b0*/  @!P0 IMAD.WIDE R22, R7, 0x4, R8 ;  /* 0x0000000407168825 */ /* 0x002fca00078e0208 */
[----:B------:R-:W3:Y:S01]  /*02c0*/  @!P0 LDG.E.CONSTANT R24, desc[UR8][R22.64] ;  /* 0x0000000816188981 */ /* 0x000ee2000c1e9900 */
[----:B------:R-:W-:-:S04]  /*02d0*/  UIADD3 UR6, UPT, UPT, UR6, 0x1, URZ ;  /* 0x0000000106067890 */ /* 0x000fc8000fffe0ff */
[----:B------:R-:W-:Y:S01]  /*02e0*/  UISETP.NE.AND UP0, UPT, UR6, URZ, UPT ;  /* 0x000000ff0600728c */ /* 0x000fe2000bf05270 */
[----:B------:R-:W-:Y:S01]  /*02f0*/  IADD3 R17, PT, PT, R17, 0x20, RZ ;  /* 0x0000002011117810 */ /* 0x000fe20007ffe0ff */
[----:B--2---:R-:W-:Y:S04]  /*0300*/  STS [R4], R29 ;  /* 0x0000001d04007388 */ /* 0x004fe80000000800 */
[----:B---3--:R-:W-:Y:S01]  /*0310*/  STS [R2], R24 ;  /* 0x0000001802007388 */ /* 0x008fe20000000800 */
[----:B------:R-:W-:Y:S06]  /*0320*/  BAR.SYNC.DEFER_BLOCKING 0x0 ;  /* 0x0000000000007b1d */ /* 0x000fec0000010000 */
[----:B------:R-:W-:Y:S04]  /*0330*/  LDS R28, [R3] ;  /* 0x00000000031c7984 */ /* 0x000fe80000000800 */
[----:B------:R-:W0:Y:S04]  /*0340*/  LDS.128 R12, [R5] ;  /* 0x00000000050c7984 */ /* 0x000e280000000c00 */
[----:B------:R-:W1:Y:S04]  /*0350*/  LDS R23, [R3+0x80] ;  /* 0x0000800003177984 */ /* 0x000e680000000800 */
[----:B------:R-:W2:Y:S04]  /*0360*/  LDS R27, [R3+0x100] ;  /* 0x00010000031b7984 */ /* 0x000ea80000000800 */
[----:B------:R-:W3:Y:S04]  /*0370*/  LDS R26, [R3+0x180] ;  /* 0x00018000031a7984 */ /* 0x000ee80000000800 */
[----:B------:R-:W-:Y:S04]  /*0380*/  LDS R25, [R3+0x200] ;  /* 0x0002000003197984 */ /* 0x000fe80000000800 */
[----:B------:R-:W4:Y:S04]  /*0390*/  LDS.128 R8, [R5+0x10] ;  /* 0x0000100005087984 */ /* 0x000f280000000c00 */
[----:B------:R-:W5:Y:S04]  /*03a0*/  LDS R20, [R3+0x280] ;  /* 0x0002800003147984 */ /* 0x000f680000000800 */
[----:B------:R-:W-:Y:S04]  /*03b0*/  LDS R24, [R3+0x380] ;  /* 0x0003800003187984 */ /* 0x000fe80000000800 */
[----:B------:R-:W-:Y:S01]  /*03c0*/  LDS R22, [R3+0x480] ;  /* 0x0004800003167984 */ /* 0x000fe20000000800 */
[----:B0-----:R-:W-:-:S03]  /*03d0*/  FFMA R12, R12, R28, R21 ;  /* 0x0000001c0c0c7223 */ /* 0x001fc60000000015 */
[----:B------:R-:W0:Y:S01]  /*03e0*/  LDS R21, [R3+0x300] ;  /* 0x0003000003157984 */ /* 0x000e220000000800 */
[----:B-1----:R-:W-:-:S03]  /*03f0*/  FFMA R12, R23, R13, R12 ;  /* 0x0000000d170c7223 */ /* 0x002fc6000000000c */
[----:B------:R-:W-:Y:S01]  /*0400*/  LDS R23, [R3+0x400] ;  /* 0x0004000003177984 */ /* 0x000fe20000000800 */
[----:B--2---:R-:W-:-:S04]  /*0410*/  FFMA R27, R27, R14, R12 ;  /* 0x0000000e1b1b7223 */ /* 0x004fc8000000000c */
[----:B---3--:R-:W-:Y:S02]  /*0420*/  FFMA R27, R26, R15, R27 ;  /* 0x0000000f1a1b7223 */ /* 0x008fe4000000001b */
[----:B------:R-:W1:Y:S04]  /*0430*/  LDS.128 R12, [R5+0x20] ;  /* 0x00002000050c7984 */ /* 0x000e680000000c00 */
[----:B------:R-:W-:Y:S01]  /*0440*/  LDS R26, [R3+0x580] ;  /* 0x00058000031a7984 */ /* 0x000fe20000000800 */
[----:B----4-:R-:W-:-:S03]  /*0450*/  FFMA R27, R8, R25, R27 ;  /* 0x00000019081b7223 */ /* 0x010fc6000000001b */
[----:B------:R-:W2:Y:S01]  /*0460*/  LDS R25, [R3+0x500] ;  /* 0x0005000003197984 */ /* 0x000ea20000000800 */
[----:B-----5:R-:W-:-:S04]  /*0470*/  FFMA R20, R20, R9, R27 ;  /* 0x0000000914147223 */ /* 0x020fc8000000001b */
[----:B0-----:R-:W-:Y:S02]  /*0480*/  FFMA R21, R21, R10, R20 ;  /* 0x0000000a15157223 */ /* 0x001fe40000000014 */
[----:B------:R-:W-:Y:S02]  /*0490*/  LDS R20, [R3+0x680] ;  /* 0x0006800003147984 */ /* 0x000fe40000000800 */
[----:B------:R-:W-:Y:S02]  /*04a0*/  FFMA R27, R24, R11, R21 ;  /* 0x0000000b181b7223 */ /* 0x000fe40000000015 */
[----:B------:R-:W-:Y:S04]  /*04b0*/  LDS R21, [R3+0x600] ;  /* 0x0006000003157984 */ /* 0x000fe80000000800 */
[----:B------:R-:W0:Y:S01]  /*04c0*/  LDS.128 R8, [R5+0x30] ;  /* 0x0000300005087984 */ /* 0x000e220000000c00 */
[----:B-1----:R-:W-:-:S03]  /*04d0*/  FFMA R27, R12, R23, R27 ;  /* 0x000000170c1b7223 */ /* 0x002fc6000000001b */
[----:B------:R-:W1:Y:S01]  /*04e0*/  LDS R23, [R3+0x700] ;  /* 0x0007000003177984 */ /* 0x000e620000000800 */
[----:B------:R-:W-:-:S03]  /*04f0*/  FFMA R22, R22, R13, R27 ;  /* 0x0000000d16167223 */ /* 0x000fc6000000001b */
[----:B------:R-:W3:Y:S01]  /*0500*/  LDS R24, [R3+0x780] ;  /* 0x0007800003187984 */ /* 0x000ee20000000800 */
[----:B--2---:R-:W-:-:S03]  /*0510*/  FFMA R25, R25, R14, R22 ;  /* 0x0000000e19197223 */ /* 0x004fc60000000016 */
[----:B------:R-:W-:Y:S01]  /*0520*/  LDS R22, [R3+0x880] ;  /* 0x0008800003167984 */ /* 0x000fe20000000800 */
[----:B------:R-:W-:-:S03]  /*0530*/  FFMA R27, R26, R15, R25 ;  /* 0x0000000f1a1b7223 */ /* 0x000fc60000000019 */
[----:B------:R-:W-:Y:S04]  /*0540*/  LDS R25, [R3+0x800] ;  /* 0x0008000003197984 */ /* 0x000fe80000000800 */
[----:B------:R-:W2:Y:S04]  /*0550*/  LDS.128 R12, [R5+0x40] ;  /* 0x00004000050c7984 */ /* 0x000ea80000000c00 */
[----:B------:R-:W-:Y:S01]  /*0560*/  LDS R26, [R3+0x980] ;  /* 0x00098000031a7984 */ /* 0x000fe20000000800 */
[----:B0-----:R-:W-:-:S03]  /*0570*/  FFMA R27, R8, R21, R27 ;  /* 0x00000015081b7223 */ /* 0x001fc6000000001b */
[----:B------:R-:W0:Y:S01]  /*0580*/  LDS R21, [R3+0x900] ;  /* 0x0009000003157984 */ /* 0x000e220000000800 */
[----:B------:R-:W-:-:S04]  /*0590*/  FFMA R20, R20, R9, R27 ;  /* 0x0000000914147223 */ /* 0x000fc8000000001b */
[----:B-1----:R-:W-:Y:S02]  /*05a0*/  FFMA R23, R23, R10, R20 ;  /* 0x0000000a17177223 */ /* 0x002fe40000000014 */
[----:B------:R-:W-:Y:S02]  /*05b0*/  LDS R20, [R3+0xa80] ;  /* 0x000a800003147984 */ /* 0x000fe40000000800 */
[----:B---3--:R-:W-:Y:S02]  /*05c0*/  FFMA R27, R24, R11, R23 ;  /* 0x0000000b181b7223 */ /* 0x008fe40000000017 */
[----:B------:R-:W-:Y:S04]  /*05d0*/  LDS R23, [R3+0xa00] ;  /* 0x000a000003177984 */ /* 0x000fe80000000800 */
[----:B------:R-:W1:Y:S01]  /*05e0*/  LDS.128 R8, [R5+0x50] ;  /* 0x0000500005087984 */ /* 0x000e620000000c00 */
[----:B--2---:R-:W-:-:S03]  /*05f0*/  FFMA R27, R12, R25, R27 ;  /* 0x000000190c1b7223 */ /* 0x004fc6000000001b */
[----:B------:R-:W2:Y:S01]  /*0600*/  LDS R25, [R3+0xb00] ;  /* 0x000b000003197984 */ /* 0x000ea20000000800 */
[----:B------:R-:W-:-:S03]  /*0610*/  FFMA R12, R22, R13, R27 ;  /* 0x0000000d160c7223 */ /* 0x000fc6000000001b */
[----:B------:R-:W3:Y:S04]  /*0620*/  LDS R22, [R3+0xb80] ;  /* 0x000b800003167984 */ /* 0x000ee80000000800 */
[----:B------:R-:W-:Y:S01]  /*0630*/  LDS R24, [R3+0xc80] ;  /* 0x000c800003187984 */ /* 0x000fe20000000800 */
[----:B0-----:R-:W-:-:S04]  /*0640*/  FFMA R21, R21, R14, R12 ;  /* 0x0000000e15157223 */ /* 0x001fc8000000000c */
[----:B------:R-:W-:Y:S02]  /*0650*/  FFMA R27, R26, R15, R21 ;  /* 0x0000000f1a1b7223 */ /* 0x000fe40000000015 */
[----:B------:R-:W-:Y:S04]  /*0660*/  LDS R21, [R3+0xc00] ;  /* 0x000c000003157984 */ /* 0x000fe80000000800 */
[----:B------:R-:W0:Y:S01]  /*0670*/  LDS.128 R12, [R5+0x60] ;  /* 0x00006000050c7984 */ /* 0x000e220000000c00 */
[----:B-1----:R-:W-:-:S04]  /*0680*/  FFMA R23, R8, R23, R27 ;  /* 0x0000001708177223 */ /* 0x002fc8000000001b */
[----:B------:R-:W-:Y:S02]  /*0690*/  FFMA R20, R20, R9, R23 ;  /* 0x0000000914147223 */ /* 0x000fe40000000017 */
[----:B------:R-:W1:Y:S02]  /*06a0*/  LDS R23, [R3+0xd00] ;  /* 0x000d000003177984 */ /* 0x000e640000000800 */
[----:B--2---:R-:W-:Y:S02]  /*06b0*/  FFMA R25, R25, R10, R20 ;  /* 0x0000000a19197223 */ /* 0x004fe40000000014 */
[----:B------:R-:W2:Y:S02]  /*06c0*/  LDS R20, [R3+0xd80] ;  /* 0x000d800003147984 */ /* 0x000ea40000000800 */
[----:B---3--:R-:W-:Y:S02]  /*06d0*/  FFMA R27, R22, R11, R25 ;  /* 0x0000000b161b7223 */ /* 0x008fe40000000019 */
[----:B------:R-:W-:Y:S04]  /*06e0*/  LDS R25, [R3+0xe00] ;  /* 0x000e000003197984 */ /* 0x000fe80000000800 */
[----:B------:R-:W3:Y:S04]  /*06f0*/  LDS.128 R8, [R5+0x70] ;  /* 0x0000700005087984 */ /* 0x000ee80000000c00 */
[----:B------:R-:W4:Y:S01]  /*0700*/  LDS R22, [R3+0xe80] ;  /* 0x000e800003167984 */ /* 0x000f220000000800 */
[----:B0-----:R-:W-:-:S03]  /*0710*/  FFMA R27, R12, R21, R27 ;  /* 0x000000150c1b7223 */ /* 0x001fc6000000001b */
[----:B------:R-:W0:Y:S04]  /*0720*/  LDS R21, [R3+0xf00] ;  /* 0x000f000003157984 */ /* 0x000e280000000800 */
[----:B------:R-:W5:Y:S01]  /*0730*/  LDS R12, [R3+0xf80] ;  /* 0x000f8000030c7984 */ /* 0x000f620000000800 */
[----:B------:R-:W-:-:S04]  /*0740*/  FFMA R24, R24, R13, R27 ;  /* 0x0000000d18187223 */ /* 0x000fc8000000001b */
[----:B-1----:R-:W-:-:S04]  /*0750*/  FFMA R23, R23, R14, R24 ;  /* 0x0000000e17177223 */ /* 0x002fc80000000018 */
[----:B--2---:R-:W-:-:S04]  /*0760*/  FFMA R15, R20, R15, R23 ;  /* 0x0000000f140f7223 */ /* 0x004fc80000000017 */
[----:B---3--:R-:W-:-:S04]  /*0770*/  FFMA R15, R8, R25, R15 ;  /* 0x00000019080f7223 */ /* 0x008fc8000000000f */
[----:B----4-:R-:W-:Y:S01]  /*0780*/  FFMA R22, R22, R9, R15 ;  /* 0x0000000916167223 */ /* 0x010fe2000000000f */
[----:B------:R-:W-:Y:S02]  /*0790*/  IADD3 R16, PT, PT, R16, 0x20, RZ ;  /* 0x0000002010107810 */ /* 0x000fe40007ffe0ff */
[----:B------:R-:W-:Y:S02]  /*07a0*/  IADD3 R6, PT, PT, R6, 0x20, RZ ;  /* 0x0000002006067810 */ /* 0x000fe40007ffe0ff */
[----:B------:R-:W-:Y:S01]  /*07b0*/  LEA R7, R0, R7, 0x5 ;  /* 0x0000000700077211 */ /* 0x000fe200078e28ff */
[----:B0-----:R-:W-:-:S04]  /*07c0*/  FFMA R21, R21, R10, R22 ;  /* 0x0000000a15157223 */ /* 0x001fc80000000016 */
[----:B-----5:R-:W-:Y:S01]  /*07d0*/  FFMA R21, R12, R11, R21 ;  /* 0x0000000b0c157223 */ /* 0x020fe20000000015 */
[----:B------:R-:W-:Y:S06]  /*07e0*/  BAR.SYNC.DEFER_BLOCKING 0x0 ;  /* 0x0000000000007b1d */ /* 0x000fec0000010000 */
[----:B------:R-:W-:Y:S05]  /*07f0*/  BRA.U UP0, `(.L_x_1) ;  /* 0xfffffff900847547 */ /* 0x000fea000b83ffff */
.L_x_0:
[----:B------:R-:W0:Y:S02]  /*0800*/  LDCU.64 UR4, c[0x0][0x398] ;  /* 0x00007300ff0477ac */ /* 0x000e240008000a00 */
[----:B0-----:R-:W-:-:S04]  /*0810*/  ISETP.GE.AND P0, PT, R19, UR5, PT ;  /* 0x0000000513007c0c */ /* 0x001fc8000bf06270 */
[----:B------:R-:W-:-:S13]  /*0820*/  ISETP.GE.OR P0, PT, R18, UR4, P0 ;  /* 0x0000000412007c0c */ /* 0x000fda0008706670 */
[----:B------:R-:W-:Y:S05]  /*0830*/  @P0 EXIT ;  /* 0x000000000000094d */ /* 0x000fea0003800000 */
[----:B------:R-:W0:Y:S01]  /*0840*/  LDC.64 R2, c[0x0][0x390] ;  /* 0x0000e400ff027b82 */ /* 0x000e220000000a00 */
[----:B------:R-:W-:-:S04]  /*0850*/  IMAD R19, R18, UR5, R19 ;  /* 0x0000000512137c24 */ /* 0x000fc8000f8e0213 */
[----:B0-----:R-:W-:-:S05]  /*0860*/  IMAD.WIDE R2, R19, 0x4, R2 ;  /* 0x0000000413027825 */ /* 0x001fca00078e0202 */
[----:B------:R-:W-:Y:S01]  /*0870*/  STG.E desc[UR8][R2.64], R21 ;  /* 0x0000001502007986 */ /* 0x000fe2000c101908 */
[----:B------:R-:W-:Y:S05]  /*0880*/  EXIT ;  /* 0x000000000000794d */ /* 0x000fea0003800000 */
.L_x_2:
[----:B------:R-:W-:-:S00]  /*0890*/  BRA `(.L_x_2) ;  /* 0xfffffffc00fc7947 */ /* 0x000fc0000383ffff */
[----:B------:R-:W-:-:S00]  /*08a0*/  NOP ;  /* 0x0000000000007918 */ /* 0x000fc00000000000 */
        /* <DEDUP_REMOVED lines=13> */
.L_x_3:


//--------------------- .nv.shared._Z12matmul_tiledPKfS0_Pfiii --------------------------
	.section	.nv.shared._Z12matmul_tiledPKfS0_Pfiii,"aw",@nobits
	.sectionflags	@""
	.align	4
.nv.shared._Z12matmul_tiledPKfS0_Pfiii:
	.zero		9216


//--------------------- .nv.shared.reserved.0     --------------------------
	.section	.nv.shared.reserved.0,"aw",@nobits
	.weak		__nv_reservedSMEM_offset_0_alias
	.size		__nv_reservedSMEM_offset_0_alias, 0, 64
	.other		__nv_reservedSMEM_offset_0_alias,@"STO_CUDA_RESERVED_SHARED STV_DEFAULT"
__nv_reservedSMEM_offset_0_alias:
	.zero		0
	.zero		64


//--------------------- .nv.constant0._Z12matmul_tiledPKfS0_Pfiii --------------------------
	.section	.nv.constant0._Z12matmul_tiledPKfS0_Pfiii,"a",@progbits
	.sectionflags	@""
	.align	4
.nv.constant0._Z12matmul_tiledPKfS0_Pfiii:
	.zero		932


//--------------------- SYMBOLS --------------------------

	.type		.nv.reservedSmem.offset0,@object
	.size		.nv.reservedSmem.offset0,0x4
	.type		.nv.reservedSmem.cap,@object
	.size		.nv.reservedSmem.cap,0x4
